	.headerflags	@"EF_CUDA_TEXMODE_UNIFIED EF_CUDA_64BIT_ADDRESS EF_CUDA_ACCELERATORS EF_CUDA_SM90 EF_CUDA_VIRTUAL_SM(EF_CUDA_SM90)"
	.elftype	@"ET_EXEC"


//--------------------- .nv.info                  --------------------------
	.section	.nv.info,"",@"SHT_CUDA_INFO"
	.align	4


	//----- nvinfo : EIATTR_REGCOUNT
	.align		4
        /*0000*/ 	.byte	0x04, 0x2f
        /*0002*/ 	.short	(.L_1 - .L_0)
	.align		4
.L_0:
        /*0004*/ 	.word	index@(triton_poi_fused_convolution_relu_17)
        /*0008*/ 	.word	0x0000000c


	//----- nvinfo : EIATTR_MIN_STACK_SIZE
	.align		4
.L_1:
        /*000c*/ 	.byte	0x04, 0x12
        /*000e*/ 	.short	(.L_3 - .L_2)
	.align		4
.L_2:
        /*0010*/ 	.word	index@(triton_poi_fused_convolution_relu_17)
        /*0014*/ 	.word	0x00000000


	//----- nvinfo : EIATTR_FRAME_SIZE
	.align		4
.L_3:
        /*0018*/ 	.byte	0x04, 0x11
        /*001a*/ 	.short	(.L_5 - .L_4)
	.align		4
.L_4:
        /*001c*/ 	.word	index@(triton_poi_fused_convolution_relu_17)
        /*0020*/ 	.word	0x00000000


	//----- nvinfo : EIATTR_MIN_STACK_SIZE
	.align		4
.L_5:
        /*0024*/ 	.byte	0x04, 0x12
        /*0026*/ 	.short	(.L_7 - .L_6)
	.align		4
.L_6:
        /*0028*/ 	.word	index@(triton_poi_fused_convolution_relu_17)
        /*002c*/ 	.word	0x00000000
.L_7:


//--------------------- .nv.info.triton_poi_fused_convolution_relu_17 --------------------------
	.section	.nv.info.triton_poi_fused_convolution_relu_17,"",@"SHT_CUDA_INFO"
	.sectionflags	@""
	.align	4


	//----- nvinfo : EIATTR_CUDA_API_VERSION
	.align		4
        /*0000*/ 	.byte	0x04, 0x37
        /*0002*/ 	.short	(.L_9 - .L_8)
.L_8:
        /*0004*/ 	.word	0x0000007c


	//----- nvinfo : EIATTR_KPARAM_INFO
	.align		4
.L_9:
        /*0008*/ 	.byte	0x04, 0x17
        /*000a*/ 	.short	(.L_11 - .L_10)
.L_10:
        /*000c*/ 	.word	0x00000000
        /*0010*/ 	.short	0x0002
        /*0012*/ 	.short	0x0010
        /*0014*/ 	.byte	0x00, 0xf0, 0x11, 0x00


	//----- nvinfo : EIATTR_KPARAM_INFO
	.align		4
.L_11:
        /*0018*/ 	.byte	0x04, 0x17
        /*001a*/ 	.short	(.L_13 - .L_12)
.L_12:
        /*001c*/ 	.word	0x00000000
        /*0020*/ 	.short	0x0001
        /*0022*/ 	.short	0x0008
        /*0024*/ 	.byte	0x00, 0xf4, 0x21, 0x00


	//----- nvinfo : EIATTR_KPARAM_INFO
	.align		4
.L_13:
        /*0028*/ 	.byte	0x04, 0x17
        /*002a*/ 	.short	(.L_15 - .L_14)
.L_14:
        /*002c*/ 	.word	0x00000000
        /*0030*/ 	.short	0x0000
        /*0032*/ 	.short	0x0000
        /*0034*/ 	.byte	0x00, 0xf4, 0x21, 0x00


	//----- nvinfo : EIATTR_SPARSE_MMA_MASK
	.align		4
.L_15:
        /*0038*/ 	.byte	0x03, 0x50
        /*003a*/ 	.short	0x0000


	//----- nvinfo : EIATTR_MAXREG_COUNT
	.align		4
        /*003c*/ 	.byte	0x03, 0x1b
        /*003e*/ 	.short	0x00ff


	//----- nvinfo : EIATTR_EXIT_INSTR_OFFSETS
	.align		4
        /*0040*/ 	.byte	0x04, 0x1c
        /*0042*/ 	.short	(.L_17 - .L_16)


	//   ....[0]....
.L_16:
        /*0044*/ 	.word	0x00000170


	//   ....[1]....
        /*0048*/ 	.word	0x00000190


	//----- nvinfo : EIATTR_REQNTID
	.align		4
.L_17:
        /*004c*/ 	.byte	0x04, 0x10
        /*004e*/ 	.short	(.L_19 - .L_18)
.L_18:
        /*0050*/ 	.word	0x00000080
        /*0054*/ 	.word	0x00000001
        /*0058*/ 	.word	0x00000001


	//----- nvinfo : EIATTR_CBANK_PARAM_SIZE
	.align		4
.L_19:
        /*005c*/ 	.byte	0x03, 0x19
        /*005e*/ 	.short	0x0014


	//----- nvinfo : EIATTR_PARAM_CBANK
	.align		4
        /*0060*/ 	.byte	0x04, 0x0a
        /*0062*/ 	.short	(.L_21 - .L_20)
	.align		4
.L_20:
        /*0064*/ 	.word	index@(.nv.constant0.triton_poi_fused_convolution_relu_17)
        /*0068*/ 	.short	0x0210
        /*006a*/ 	.short	0x0014


	//----- nvinfo : EIATTR_SW_WAR
	.align		4
.L_21:
        /*006c*/ 	.byte	0x04, 0x36
        /*006e*/ 	.short	(.L_23 - .L_22)
.L_22:
        /*0070*/ 	.word	0x00000008
.L_23:


//--------------------- .nv.callgraph             --------------------------
	.section	.nv.callgraph,"",@"SHT_CUDA_CALLGRAPH"
	.align	4
	.sectionentsize	8
	.align		4
        /*0000*/ 	.word	0x00000000
	.align		4
        /*0004*/ 	.word	0xffffffff
	.align		4
        /*0008*/ 	.word	0x00000000
	.align		4
        /*000c*/ 	.word	0xfffffffe
	.align		4
        /*0010*/ 	.word	0x00000000
	.align		4
        /*0014*/ 	.word	0xfffffffd
	.align		4
        /*0018*/ 	.word	0x00000000
	.align		4
        /*001c*/ 	.word	0xfffffffc


//--------------------- .text.triton_poi_fused_convolution_relu_17 --------------------------
	.section	.text.triton_poi_fused_convolution_relu_17,"ax",@progbits
	.align	128
        .global         triton_poi_fused_convolution_relu_17
        .type           triton_poi_fused_convolution_relu_17,@function
        .size           triton_poi_fused_convolution_relu_17,(.L_x_1 - triton_poi_fused_convolution_relu_17)
        .other          triton_poi_fused_convolution_relu_17,@"STO_CUDA_ENTRY STV_DEFAULT"
triton_poi_fused_convolution_relu_17:
.text.triton_poi_fused_convolution_relu_17:
[----:B------:R-:W0:Y:S02]  /*0000*/  LDC R1, c[0x0][0x28] ;  /* 0x00000a00ff017b82 */ /* 0x000e240000000800 */
[----:B------:R-:W1:Y:S01]  /*0010*/  S2R R0, SR_TID.X ;  /* 0x0000000000007919 */ /* 0x000e620000002100 */
[----:B------:R-:W2:Y:S01]  /*0020*/  LDC.64 R2, c[0x0][0x210] ;  /* 0x00008400ff027b82 */ /* 0x000ea20000000a00 */
[----:B------:R-:W-:Y:S01]  /*0030*/  ULDC.64 UR4, c[0x0][0x208] ;  /* 0x0000820000047ab9 */ /* 0x000fe20000000a00 */
[----:B------:R-:W3:Y:S06]  /*0040*/  S2R R7, SR_CTAID.X ;  /* 0x0000000000077919 */ /* 0x000eec0000002500 */
[----:B------:R-:W4:Y:S01]  /*0050*/  LDC.64 R4, c[0x0][0x218] ;  /* 0x00008600ff047b82 */ /* 0x000f220000000a00 */
[----:B-1----:R-:W-:-:S02]  /*0060*/  LOP3.LUT R0, R0, 0x7f, RZ, 0xc0, !PT ;  /* 0x0000007f00007812 */ /* 0x002fc400078ec0ff */
[----:B---3--:R-:W-:-:S03]  /*0070*/  SHF.R.S32.HI R6, RZ, 0x18, R7 ;  /* 0x00000018ff067819 */ /* 0x008fc60000011407 */
[----:B------:R-:W-:Y:S01]  /*0080*/  IMAD R7, R7, 0x80, R0 ;  /* 0x0000008007077824 */ /* 0x000fe200078e0200 */
[----:B------:R-:W-:-:S03]  /*0090*/  SGXT R0, R6, 0x1 ;  /* 0x000000010600781a */ /* 0x000fc60000000200 */
[C---:B--2---:R-:W-:Y:S01]  /*00a0*/  IMAD.WIDE R2, R7.reuse, 0x4, R2 ;  /* 0x0000000407027825 */ /* 0x044fe200078e0202 */
[----:B------:R-:W-:Y:S02]  /*00b0*/  ISETP.GE.AND P1, PT, R7, 0x900, PT ;  /* 0x000009000700780c */ /* 0x000fe40003f26270 */
[----:B------:R-:W-:-:S04]  /*00c0*/  LEA.HI R0, R0, R7, RZ, 0x6 ;  /* 0x0000000700007211 */ /* 0x000fc800078f30ff */
[----:B------:R-:W-:-:S05]  /*00d0*/  LOP3.LUT R0, R0, 0xffffffc0, RZ, 0xc0, !PT ;  /* 0xffffffc000007812 */ /* 0x000fca00078ec0ff */
[----:B------:R-:W-:Y:S02]  /*00e0*/  IMAD.IADD R9, R7, 0x1, -R0 ;  /* 0x0000000107097824 */ /* 0x000fe400078e0a00 */
[----:B------:R-:W-:Y:S02]  /*00f0*/  IMAD.MOV.U32 R0, RZ, RZ, RZ ;  /* 0x000000ffff007224 */ /* 0x000fe400078e00ff */
[----:B------:R-:W-:Y:S02]  /*0100*/  IMAD.MOV.U32 R7, RZ, RZ, RZ ;  /* 0x000000ffff077224 */ /* 0x000fe400078e00ff */
[----:B----4-:R-:W-:Y:S02]  /*0110*/  IMAD.WIDE R4, R9, 0x4, R4 ;  /* 0x0000000409047825 */ /* 0x010fe400078e0204 */
[----:B------:R-:W2:Y:S04]  /*0120*/  @!P1 LDG.E R0, desc[UR4][R2.64] ;  /* 0x0000000402009981 */ /* 0x000ea8000c1e1900 */
[----:B------:R-:W2:Y:S02]  /*0130*/  @!P1 LDG.E.EL R7, desc[UR4][R4.64] ;  /* 0x0000000404079981 */ /* 0x000ea4000c2e1900 */
[----:B--2---:R-:W-:Y:S01]  /*0140*/  FADD R6, R7, R0 ;  /* 0x0000000007067221 */ /* 0x004fe20000000000 */
[----:B------:R-:W-:-:S04]  /*0150*/  FSETP.GEU.AND P0, PT, R0, -R7, PT ;  /* 0x800000070000720b */ /* 0x000fc80003f0e000 */
[----:B------:R-:W-:Y:S01]  /*0160*/  FSEL R7, R6, RZ, P0 ;  /* 0x000000ff06077208 */ /* 0x000fe20000000000 */
[----:B------:R-:W-:Y:S08]  /*0170*/  @P1 EXIT ;  /* 0x000000000000194d */ /* 0x000ff00003800000 */
[----:B------:R-:W-:Y:S01]  /*0180*/  STG.E desc[UR4][R2.64], R7 ;  /* 0x0000000702007986 */ /* 0x000fe2000c101904 */
[----:B------:R-:W-:Y:S05]  /*0190*/  EXIT ;  /* 0x000000000000794d */ /* 0x000fea0003800000 */
.L_x_0:
[----:B------:R-:W-:-:S00]  /*01a0*/  BRA `(.L_x_0) ;  /* 0xfffffffc00fc7947 */ /* 0x000fc0000383ffff */
[----:B------:R-:W-:-:S00]  /*01b0*/  NOP ;  /* 0x0000000000007918 */ /* 0x000fc00000000000 */
        /* <DEDUP_REMOVED lines=12> */
.L_x_1:


//--------------------- .nv.constant0.triton_poi_fused_convolution_relu_17 --------------------------
	.section	.nv.constant0.triton_poi_fused_convolution_relu_17,"a",@progbits
	.sectionflags	@""
	.align	4
.nv.constant0.triton_poi_fused_convolution_relu_17:
	.zero		548
